//
// Generated by NVIDIA NVVM Compiler
//
// Compiler Build ID: CL-36424714
// Cuda compilation tools, release 13.0, V13.0.88
// Based on NVVM 20.0.0
//

.version 9.0
.target sm_100
.address_size 64

	// .globl	_Z14scaling_kernelPjS_j

.visible .entry _Z14scaling_kernelPjS_j(
	.param .u64 .ptr .align 1 _Z14scaling_kernelPjS_j_param_0,
	.param .u64 .ptr .align 1 _Z14scaling_kernelPjS_j_param_1,
	.param .u32 _Z14scaling_kernelPjS_j_param_2
)
{
	.reg .pred 	%p<2>;
	.reg .b32 	%r<8>;
	.reg .b64 	%rd<8>;

	ld.param.u64 	%rd1, [_Z14scaling_kernelPjS_j_param_0];
	ld.param.u64 	%rd2, [_Z14scaling_kernelPjS_j_param_1];
	ld.param.u32 	%r2, [_Z14scaling_kernelPjS_j_param_2];
	mov.u32 	%r3, %tid.x;
	mov.u32 	%r4, %ntid.x;
	mov.u32 	%r5, %ctaid.x;
	mad.lo.s32 	%r1, %r4, %r5, %r3;
	setp.ge.u32 	%p1, %r1, %r2;
	@%p1 bra 	$L__BB0_2;
	cvta.to.global.u64 	%rd3, %rd1;
	cvta.to.global.u64 	%rd4, %rd2;
	mul.wide.s32 	%rd5, %r1, 4;
	add.s64 	%rd6, %rd3, %rd5;
	ld.global.u32 	%r6, [%rd6];
	shl.b32 	%r7, %r6, 1;
	add.s64 	%rd7, %rd4, %rd5;
	st.global.u32 	[%rd7], %r7;
$L__BB0_2:
	ret;

}


// ===== COMPILED SASS (sm_100) =====

	.target	sm_100

	.elftype	@"ET_EXEC"


//--------------------- .note.nv.tkinfo           --------------------------
	.section	.note.nv.tkinfo,"",@"SHT_NOTE"
	.sectionflags	@"SHF_NOTE_NV_TKINFO"
	.tkinfo
        /*0018*/ 	.word	0x00000002
        /*0030*/ 	.string	""
        /*0030*/ 	.string	"ptxas"
        /*0030*/ 	.string	"Cuda compilation tools, release 13.0, V13.0.88"
        /*0030*/ 	.string	"Build cuda_13.0.r13.0/compiler.36424714_0"
        /*0030*/ 	.string	"-arch sm_100 -m 64 "



//--------------------- .note.nv.cuinfo           --------------------------
	.section	.note.nv.cuinfo,"",@"SHT_NOTE"
	.sectionflags	@"SHF_NOTE_NV_CUINFO"
        /*0018*/ 	.short	0x0002
        /*001a*/ 	.short	0x0064
        /*001c*/ 	.short	0x0082
	.zero		2


//--------------------- .nv.info                  --------------------------
	.section	.nv.info,"",@"SHT_CUDA_INFO"
	.align	4


	//----- nvinfo : EIATTR_REGCOUNT
	.align		4
        /*0000*/ 	.byte	0x04, 0x2f
        /*0002*/ 	.short	(.L_1 - .L_0)
	.align		4
.L_0:
        /*0004*/ 	.word	index@(_Z14scaling_kernelPjS_j)
        /*0008*/ 	.word	0x0000000a


	//----- nvinfo : EIATTR_FRAME_SIZE
	.align		4
.L_1:
        /*000c*/ 	.byte	0x04, 0x11
        /*000e*/ 	.short	(.L_3 - .L_2)
	.align		4
.L_2:
        /*0010*/ 	.word	index@(_Z14scaling_kernelPjS_j)
        /*0014*/ 	.word	0x00000000


	//----- nvinfo : EIATTR_MIN_STACK_SIZE
	.align		4
.L_3:
        /*0018*/ 	.byte	0x04, 0x12
        /*001a*/ 	.short	(.L_5 - .L_4)
	.align		4
.L_4:
        /*001c*/ 	.word	index@(_Z14scaling_kernelPjS_j)
        /*0020*/ 	.word	0x00000000
.L_5:


//--------------------- .nv.compat                --------------------------
	.section	.nv.compat,"",@"SHT_CUDA_COMPAT_INFO"
	.align	4
        /*0000*/ 	.byte	0x02, 0x09, 0x00, 0x00, 0x02, 0x02, 0x01, 0x00, 0x02, 0x05, 0x05, 0x00, 0x03, 0x07, 0x01, 0x01
        /*0010*/ 	.byte	0x02, 0x03, 0x00, 0x00, 0x02, 0x06, 0x01, 0x00, 0x04, 0x0b, 0x08, 0x00, 0x09, 0x00, 0x00, 0x00
        /*0020*/ 	.byte	0x00, 0x00, 0x00, 0x00


//--------------------- .nv.info._Z14scaling_kernelPjS_j --------------------------
	.section	.nv.info._Z14scaling_kernelPjS_j,"",@"SHT_CUDA_INFO"
	.sectionflags	@""
	.align	4


	//----- nvinfo : EIATTR_CUDA_API_VERSION
	.align		4
        /*0000*/ 	.byte	0x04, 0x37
        /*0002*/ 	.short	(.L_7 - .L_6)
.L_6:
        /*0004*/ 	.word	0x00000082


	//----- nvinfo : EIATTR_KPARAM_INFO
	.align		4
.L_7:
        /*0008*/ 	.byte	0x04, 0x17
        /*000a*/ 	.short	(.L_9 - .L_8)
.L_8:
        /*000c*/ 	.word	0x00000000
        /*0010*/ 	.short	0x0002
        /*0012*/ 	.short	0x0010
        /*0014*/ 	.byte	0x00, 0xf0, 0x11, 0x00


	//----- nvinfo : EIATTR_KPARAM_INFO
	.align		4
.L_9:
        /*0018*/ 	.byte	0x04, 0x17
        /*001a*/ 	.short	(.L_11 - .L_10)
.L_10:
        /*001c*/ 	.word	0x00000000
        /*0020*/ 	.short	0x0001
        /*0022*/ 	.short	0x0008
        /*0024*/ 	.byte	0x00, 0xf5, 0x21, 0x00


	//----- nvinfo : EIATTR_KPARAM_INFO
	.align		4
.L_11:
        /*0028*/ 	.byte	0x04, 0x17
        /*002a*/ 	.short	(.L_13 - .L_12)
.L_12:
        /*002c*/ 	.word	0x00000000
        /*0030*/ 	.short	0x0000
        /*0032*/ 	.short	0x0000
        /*0034*/ 	.byte	0x00, 0xf5, 0x21, 0x00


	//----- nvinfo : EIATTR_SPARSE_MMA_MASK
	.align		4
.L_13:
        /*0038*/ 	.byte	0x03, 0x50
        /*003a*/ 	.short	0x0000


	//----- nvinfo : EIATTR_MAXREG_COUNT
	.align		4
        /*003c*/ 	.byte	0x03, 0x1b
        /*003e*/ 	.short	0x00ff


	//----- nvinfo : EIATTR_MERCURY_ISA_VERSION
	.align		4
        /*0040*/ 	.byte	0x03, 0x5f
        /*0042*/ 	.short	0x0101


	//----- nvinfo : EIATTR_VRC_CTA_INIT_COUNT
	.align		4
        /*0044*/ 	.byte	0x02, 0x4a
	.zero		1
	.zero		1


	//----- nvinfo : EIATTR_EXIT_INSTR_OFFSETS
	.align		4
        /*0048*/ 	.byte	0x04, 0x1c
        /*004a*/ 	.short	(.L_15 - .L_14)


	//   ....[0]....
.L_14:
        /*004c*/ 	.word	0x00000070


	//   ....[1]....
        /*0050*/ 	.word	0x00000100


	//----- nvinfo : EIATTR_CBANK_PARAM_SIZE
	.align		4
.L_15:
        /*0054*/ 	.byte	0x03, 0x19
        /*0056*/ 	.short	0x0014


	//----- nvinfo : EIATTR_PARAM_CBANK
	.align		4
        /*0058*/ 	.byte	0x04, 0x0a
        /*005a*/ 	.short	(.L_17 - .L_16)
	.align		4
.L_16:
        /*005c*/ 	.word	index@(.nv.constant0._Z14scaling_kernelPjS_j)
        /*0060*/ 	.short	0x0380
        /*0062*/ 	.short	0x0014


	//----- nvinfo : EIATTR_SW_WAR
	.align		4
.L_17:
        /*0064*/ 	.byte	0x04, 0x36
        /*0066*/ 	.short	(.L_19 - .L_18)
.L_18:
        /*0068*/ 	.word	0x00000008
.L_19:


//--------------------- .nv.callgraph             --------------------------
	.section	.nv.callgraph,"",@"SHT_CUDA_CALLGRAPH"
	.align	4
	.sectionentsize	8
	.align		4
        /*0000*/ 	.word	0x00000000
	.align		4
        /*0004*/ 	.word	0xffffffff
	.align		4
        /*0008*/ 	.word	0x00000000
	.align		4
        /*000c*/ 	.word	0xfffffffe
	.align		4
        /*0010*/ 	.word	0x00000000
	.align		4
        /*0014*/ 	.word	0xfffffffd
	.align		4
        /*0018*/ 	.word	0x00000000
	.align		4
        /*001c*/ 	.word	0xfffffffc


//--------------------- .text._Z14scaling_kernelPjS_j --------------------------
	.section	.text._Z14scaling_kernelPjS_j,"ax",@progbits
	.align	128
        .global         _Z14scaling_kernelPjS_j
        .type           _Z14scaling_kernelPjS_j,@function
        .size           _Z14scaling_kernelPjS_j,(.L_x_1 - _Z14scaling_kernelPjS_j)
        .other          _Z14scaling_kernelPjS_j,@"STO_CUDA_ENTRY STV_DEFAULT"
_Z14scaling_kernelPjS_j:
.text._Z14scaling_kernelPjS_j:
[----:B------:R-:W-:Y:S01]  /*0000*/  LDC R1, c[0x0][0x37c] ;  /* 0x0000df00ff017b82 */ /* 0x000fe20000000800 */
[----:B------:R-:W0:Y:S01]  /*0010*/  S2R R7, SR_TID.X ;  /* 0x0000000000077919 */ /* 0x000e220000002100 */
[----:B------:R-:W0:Y:S01]  /*0020*/  LDCU UR4, c[0x0][0x360] ;  /* 0x00006c00ff0477ac */ /* 0x000e220008000800 */
[----:B------:R-:W0:Y:S01]  /*0030*/  S2R R0, SR_CTAID.X ;  /* 0x0000000000007919 */ /* 0x000e220000002500 */
[----:B------:R-:W1:Y:S01]  /*0040*/  LDCU UR5, c[0x0][0x390] ;  /* 0x00007200ff0577ac */ /* 0x000e620008000800 */
[----:B0-----:R-:W-:-:S05]  /*0050*/  IMAD R7, R0, UR4, R7 ;  /* 0x0000000400077c24 */ /* 0x001fca000f8e0207 */
[----:B-1----:R-:W-:-:S13]  /*0060*/  ISETP.GE.U32.AND P0, PT, R7, UR5, PT ;  /* 0x0000000507007c0c */ /* 0x002fda000bf06070 */
[----:B------:R-:W-:Y:S05]  /*0070*/  @P0 EXIT ;  /* 0x000000000000094d */ /* 0x000fea0003800000 */
[----:B------:R-:W0:Y:S01]  /*0080*/  LDC.64 R2, c[0x0][0x380] ;  /* 0x0000e000ff027b82 */ /* 0x000e220000000a00 */
[----:B------:R-:W1:Y:S07]  /*0090*/  LDCU.64 UR4, c[0x0][0x358] ;  /* 0x00006b00ff0477ac */ /* 0x000e6e0008000a00 */
[----:B------:R-:W2:Y:S01]  /*00a0*/  LDC.64 R4, c[0x0][0x388] ;  /* 0x0000e200ff047b82 */ /* 0x000ea20000000a00 */
[----:B0-----:R-:W-:-:S06]  /*00b0*/  IMAD.WIDE R2, R7, 0x4, R2 ;  /* 0x0000000407027825 */ /* 0x001fcc00078e0202 */
[----:B-1----:R-:W3:Y:S01]  /*00c0*/  LDG.E R2, desc[UR4][R2.64] ;  /* 0x0000000402027981 */ /* 0x002ee2000c1e1900 */
[----:B--2---:R-:W-:Y:S01]  /*00d0*/  IMAD.WIDE R4, R7, 0x4, R4 ;  /* 0x0000000407047825 */ /* 0x004fe200078e0204 */
[----:B---3--:R-:W-:-:S05]  /*00e0*/  SHF.L.U32 R7, R2, 0x1, RZ ;  /* 0x0000000102077819 */ /* 0x008fca00000006ff */
[----:B------:R-:W-:Y:S01]  /*00f0*/  STG.E desc[UR4][R4.64], R7 ;  /* 0x0000000704007986 */ /* 0x000fe2000c101904 */
[----:B------:R-:W-:Y:S05]  /*0100*/  EXIT ;  /* 0x000000000000794d */ /* 0x000fea0003800000 */
.L_x_0:
[----:B------:R-:W-:-:S00]  /*0110*/  BRA `(.L_x_0) ;  /* 0xfffffffc00fc7947 */ /* 0x000fc0000383ffff */
[----:B------:R-:W-:-:S00]  /*0120*/  NOP ;  /* 0x0000000000007918 */ /* 0x000fc00000000000 */
        /* <DEDUP_REMOVED lines=13> */
.L_x_1:


//--------------------- .nv.shared.reserved.0     --------------------------
	.section	.nv.shared.reserved.0,"aw",@nobits
	.weak		__nv_reservedSMEM_offset_0_alias
	.size		__nv_reservedSMEM_offset_0_alias, 0, 64
	.other		__nv_reservedSMEM_offset_0_alias,@"STO_CUDA_RESERVED_SHARED STV_DEFAULT"
__nv_reservedSMEM_offset_0_alias:
	.zero		0
	.zero		64


//--------------------- .nv.constant0._Z14scaling_kernelPjS_j --------------------------
	.section	.nv.constant0._Z14scaling_kernelPjS_j,"a",@progbits
	.sectionflags	@""
	.align	4
.nv.constant0._Z14scaling_kernelPjS_j:
	.zero		916


//--------------------- SYMBOLS --------------------------

	.type		.nv.reservedSmem.offset0,@object
	.size		.nv.reservedSmem.offset0,0x4
